//
// Generated by NVIDIA NVVM Compiler
//
// Compiler Build ID: CL-36424714
// Cuda compilation tools, release 13.0, V13.0.88
// Based on NVVM 20.0.0
//

.version 9.0
.target sm_100
.address_size 64

	// .globl	_Z15matrix_multiplyIiiEvPKT_S2_PS0_T0_S4_S4_

.visible .entry _Z15matrix_multiplyIiiEvPKT_S2_PS0_T0_S4_S4_(
	.param .u64 .ptr .align 1 _Z15matrix_multiplyIiiEvPKT_S2_PS0_T0_S4_S4__param_0,
	.param .u64 .ptr .align 1 _Z15matrix_multiplyIiiEvPKT_S2_PS0_T0_S4_S4__param_1,
	.param .u64 .ptr .align 1 _Z15matrix_multiplyIiiEvPKT_S2_PS0_T0_S4_S4__param_2,
	.param .u32 _Z15matrix_multiplyIiiEvPKT_S2_PS0_T0_S4_S4__param_3,
	.param .u32 _Z15matrix_multiplyIiiEvPKT_S2_PS0_T0_S4_S4__param_4,
	.param .u32 _Z15matrix_multiplyIiiEvPKT_S2_PS0_T0_S4_S4__param_5
)
{
	.reg .pred 	%p<10>;
	.reg .b32 	%r<147>;
	.reg .b64 	%rd<69>;

	ld.param.u64 	%rd4, [_Z15matrix_multiplyIiiEvPKT_S2_PS0_T0_S4_S4__param_0];
	ld.param.u64 	%rd5, [_Z15matrix_multiplyIiiEvPKT_S2_PS0_T0_S4_S4__param_1];
	ld.param.u64 	%rd6, [_Z15matrix_multiplyIiiEvPKT_S2_PS0_T0_S4_S4__param_2];
	ld.param.u32 	%r50, [_Z15matrix_multiplyIiiEvPKT_S2_PS0_T0_S4_S4__param_3];
	ld.param.u32 	%r51, [_Z15matrix_multiplyIiiEvPKT_S2_PS0_T0_S4_S4__param_4];
	ld.param.u32 	%r52, [_Z15matrix_multiplyIiiEvPKT_S2_PS0_T0_S4_S4__param_5];
	cvta.to.global.u64 	%rd1, %rd5;
	cvta.to.global.u64 	%rd2, %rd4;
	cvta.to.global.u64 	%rd7, %rd6;
	mov.u32 	%r53, %ctaid.x;
	mov.u32 	%r54, %ntid.x;
	mov.u32 	%r55, %tid.x;
	mad.lo.s32 	%r56, %r53, %r54, %r55;
	mov.u32 	%r57, %ctaid.y;
	mov.u32 	%r58, %ntid.y;
	mul.lo.s32 	%r1, %r57, %r58;
	mov.u32 	%r2, %tid.y;
	add.s32 	%r3, %r1, %r2;
	mad.lo.s32 	%r59, %r52, %r3, %r56;
	mul.wide.u32 	%rd8, %r59, 4;
	add.s64 	%rd3, %rd7, %rd8;
	mov.b32 	%r60, 0;
	st.global.u32 	[%rd3], %r60;
	setp.lt.s32 	%p1, %r50, 1;
	@%p1 bra 	$L__BB0_12;
	mul.lo.s32 	%r4, %r50, %r3;
	and.b32  	%r5, %r50, 7;
	setp.lt.u32 	%p2, %r50, 8;
	mov.b32 	%r141, 0;
	mov.u32 	%r144, %r141;
	@%p2 bra 	$L__BB0_4;
	and.b32  	%r144, %r50, 2147483640;
	neg.s32 	%r139, %r144;
	add.s32 	%r63, %r2, %r51;
	add.s32 	%r138, %r63, %r1;
	shl.b32 	%r9, %r51, 3;
	shl.b32 	%r64, %r51, 1;
	add.s32 	%r137, %r3, %r64;
	mad.lo.s32 	%r136, %r51, 3, %r3;
	shl.b32 	%r65, %r51, 2;
	add.s32 	%r135, %r3, %r65;
	mad.lo.s32 	%r134, %r51, 5, %r3;
	mad.lo.s32 	%r133, %r51, 6, %r3;
	mad.lo.s32 	%r132, %r51, 7, %r3;
	add.s32 	%r130, %r4, 3;
	mov.b32 	%r141, 0;
	mov.u32 	%r131, %r3;
$L__BB0_3:
	.pragma "nounroll";
	add.s32 	%r66, %r130, -3;
	mul.wide.u32 	%rd9, %r66, 4;
	add.s64 	%rd10, %rd2, %rd9;
	ld.global.u32 	%r67, [%rd10];
	mul.wide.u32 	%rd11, %r131, 4;
	add.s64 	%rd12, %rd1, %rd11;
	ld.global.u32 	%r68, [%rd12];
	mad.lo.s32 	%r69, %r68, %r67, %r141;
	st.global.u32 	[%rd3], %r69;
	add.s32 	%r70, %r130, -2;
	mul.wide.u32 	%rd13, %r70, 4;
	add.s64 	%rd14, %rd2, %rd13;
	ld.global.u32 	%r71, [%rd14];
	mul.wide.u32 	%rd15, %r138, 4;
	add.s64 	%rd16, %rd1, %rd15;
	ld.global.u32 	%r72, [%rd16];
	mad.lo.s32 	%r73, %r72, %r71, %r69;
	st.global.u32 	[%rd3], %r73;
	add.s32 	%r74, %r130, -1;
	mul.wide.u32 	%rd17, %r74, 4;
	add.s64 	%rd18, %rd2, %rd17;
	ld.global.u32 	%r75, [%rd18];
	mul.wide.u32 	%rd19, %r137, 4;
	add.s64 	%rd20, %rd1, %rd19;
	ld.global.u32 	%r76, [%rd20];
	mad.lo.s32 	%r77, %r76, %r75, %r73;
	st.global.u32 	[%rd3], %r77;
	add.s32 	%r78, %r130, 4;
	mul.wide.u32 	%rd21, %r130, 4;
	add.s64 	%rd22, %rd2, %rd21;
	ld.global.u32 	%r79, [%rd22];
	mul.wide.u32 	%rd23, %r136, 4;
	add.s64 	%rd24, %rd1, %rd23;
	ld.global.u32 	%r80, [%rd24];
	mad.lo.s32 	%r81, %r80, %r79, %r77;
	st.global.u32 	[%rd3], %r81;
	add.s32 	%r82, %r130, 1;
	mul.wide.u32 	%rd25, %r82, 4;
	add.s64 	%rd26, %rd2, %rd25;
	ld.global.u32 	%r83, [%rd26];
	mul.wide.u32 	%rd27, %r135, 4;
	add.s64 	%rd28, %rd1, %rd27;
	ld.global.u32 	%r84, [%rd28];
	mad.lo.s32 	%r85, %r84, %r83, %r81;
	st.global.u32 	[%rd3], %r85;
	add.s32 	%r86, %r130, 2;
	mul.wide.u32 	%rd29, %r86, 4;
	add.s64 	%rd30, %rd2, %rd29;
	ld.global.u32 	%r87, [%rd30];
	mul.wide.u32 	%rd31, %r134, 4;
	add.s64 	%rd32, %rd1, %rd31;
	ld.global.u32 	%r88, [%rd32];
	mad.lo.s32 	%r89, %r88, %r87, %r85;
	st.global.u32 	[%rd3], %r89;
	add.s32 	%r90, %r130, 3;
	mul.wide.u32 	%rd33, %r90, 4;
	add.s64 	%rd34, %rd2, %rd33;
	ld.global.u32 	%r91, [%rd34];
	mul.wide.u32 	%rd35, %r133, 4;
	add.s64 	%rd36, %rd1, %rd35;
	ld.global.u32 	%r92, [%rd36];
	mad.lo.s32 	%r93, %r92, %r91, %r89;
	st.global.u32 	[%rd3], %r93;
	mul.wide.u32 	%rd37, %r78, 4;
	add.s64 	%rd38, %rd2, %rd37;
	ld.global.u32 	%r94, [%rd38];
	mul.wide.u32 	%rd39, %r132, 4;
	add.s64 	%rd40, %rd1, %rd39;
	ld.global.u32 	%r95, [%rd40];
	mad.lo.s32 	%r141, %r95, %r94, %r93;
	st.global.u32 	[%rd3], %r141;
	add.s32 	%r139, %r139, 8;
	add.s32 	%r138, %r138, %r9;
	add.s32 	%r137, %r137, %r9;
	add.s32 	%r136, %r136, %r9;
	add.s32 	%r135, %r135, %r9;
	add.s32 	%r134, %r134, %r9;
	add.s32 	%r133, %r133, %r9;
	add.s32 	%r132, %r132, %r9;
	add.s32 	%r131, %r131, %r9;
	add.s32 	%r130, %r130, 8;
	setp.ne.s32 	%p3, %r139, 0;
	@%p3 bra 	$L__BB0_3;
$L__BB0_4:
	setp.eq.s32 	%p4, %r5, 0;
	@%p4 bra 	$L__BB0_12;
	and.b32  	%r41, %r50, 3;
	setp.lt.u32 	%p5, %r5, 4;
	@%p5 bra 	$L__BB0_7;
	add.s32 	%r96, %r144, %r4;
	mul.wide.u32 	%rd41, %r96, 4;
	add.s64 	%rd42, %rd2, %rd41;
	ld.global.u32 	%r97, [%rd42];
	mad.lo.s32 	%r98, %r144, %r51, %r3;
	mul.wide.u32 	%rd43, %r98, 4;
	add.s64 	%rd44, %rd1, %rd43;
	ld.global.u32 	%r99, [%rd44];
	mad.lo.s32 	%r100, %r99, %r97, %r141;
	st.global.u32 	[%rd3], %r100;
	add.s32 	%r101, %r96, 1;
	mul.wide.u32 	%rd45, %r101, 4;
	add.s64 	%rd46, %rd2, %rd45;
	ld.global.u32 	%r102, [%rd46];
	add.s32 	%r103, %r98, %r51;
	mul.wide.u32 	%rd47, %r103, 4;
	add.s64 	%rd48, %rd1, %rd47;
	ld.global.u32 	%r104, [%rd48];
	mad.lo.s32 	%r105, %r104, %r102, %r100;
	st.global.u32 	[%rd3], %r105;
	add.s32 	%r106, %r96, 2;
	mul.wide.u32 	%rd49, %r106, 4;
	add.s64 	%rd50, %rd2, %rd49;
	ld.global.u32 	%r107, [%rd50];
	add.s32 	%r108, %r103, %r51;
	mul.wide.u32 	%rd51, %r108, 4;
	add.s64 	%rd52, %rd1, %rd51;
	ld.global.u32 	%r109, [%rd52];
	mad.lo.s32 	%r110, %r109, %r107, %r105;
	st.global.u32 	[%rd3], %r110;
	add.s32 	%r111, %r96, 3;
	mul.wide.u32 	%rd53, %r111, 4;
	add.s64 	%rd54, %rd2, %rd53;
	ld.global.u32 	%r112, [%rd54];
	add.s32 	%r113, %r108, %r51;
	mul.wide.u32 	%rd55, %r113, 4;
	add.s64 	%rd56, %rd1, %rd55;
	ld.global.u32 	%r114, [%rd56];
	mad.lo.s32 	%r141, %r114, %r112, %r110;
	st.global.u32 	[%rd3], %r141;
	add.s32 	%r144, %r144, 4;
$L__BB0_7:
	setp.eq.s32 	%p6, %r41, 0;
	@%p6 bra 	$L__BB0_12;
	setp.eq.s32 	%p7, %r41, 1;
	@%p7 bra 	$L__BB0_10;
	add.s32 	%r115, %r144, %r4;
	mul.wide.u32 	%rd57, %r115, 4;
	add.s64 	%rd58, %rd2, %rd57;
	ld.global.u32 	%r116, [%rd58];
	mad.lo.s32 	%r117, %r144, %r51, %r3;
	mul.wide.u32 	%rd59, %r117, 4;
	add.s64 	%rd60, %rd1, %rd59;
	ld.global.u32 	%r118, [%rd60];
	mad.lo.s32 	%r119, %r118, %r116, %r141;
	st.global.u32 	[%rd3], %r119;
	add.s32 	%r120, %r115, 1;
	mul.wide.u32 	%rd61, %r120, 4;
	add.s64 	%rd62, %rd2, %rd61;
	ld.global.u32 	%r121, [%rd62];
	add.s32 	%r122, %r117, %r51;
	mul.wide.u32 	%rd63, %r122, 4;
	add.s64 	%rd64, %rd1, %rd63;
	ld.global.u32 	%r123, [%rd64];
	mad.lo.s32 	%r141, %r123, %r121, %r119;
	st.global.u32 	[%rd3], %r141;
	add.s32 	%r144, %r144, 2;
$L__BB0_10:
	and.b32  	%r124, %r50, 1;
	setp.eq.b32 	%p8, %r124, 1;
	not.pred 	%p9, %p8;
	@%p9 bra 	$L__BB0_12;
	add.s32 	%r125, %r144, %r4;
	mul.wide.u32 	%rd65, %r125, 4;
	add.s64 	%rd66, %rd2, %rd65;
	ld.global.u32 	%r126, [%rd66];
	mad.lo.s32 	%r127, %r144, %r51, %r3;
	mul.wide.u32 	%rd67, %r127, 4;
	add.s64 	%rd68, %rd1, %rd67;
	ld.global.u32 	%r128, [%rd68];
	mad.lo.s32 	%r129, %r128, %r126, %r141;
	st.global.u32 	[%rd3], %r129;
$L__BB0_12:
	ret;

}


// ===== COMPILED SASS (sm_100) =====

	.target	sm_100

	.elftype	@"ET_EXEC"


//--------------------- .note.nv.tkinfo           --------------------------
	.section	.note.nv.tkinfo,"",@"SHT_NOTE"
	.sectionflags	@"SHF_NOTE_NV_TKINFO"
	.tkinfo
        /*0018*/ 	.word	0x00000002
        /*0030*/ 	.string	""
        /*0030*/ 	.string	"ptxas"
        /*0030*/ 	.string	"Cuda compilation tools, release 13.0, V13.0.88"
        /*0030*/ 	.string	"Build cuda_13.0.r13.0/compiler.36424714_0"
        /*0030*/ 	.string	"-arch sm_100 -m 64 "



//--------------------- .note.nv.cuinfo           --------------------------
	.section	.note.nv.cuinfo,"",@"SHT_NOTE"
	.sectionflags	@"SHF_NOTE_NV_CUINFO"
        /*0018*/ 	.short	0x0002
        /*001a*/ 	.short	0x0064
        /*001c*/ 	.short	0x0082
	.zero		2


//--------------------- .nv.info                  --------------------------
	.section	.nv.info,"",@"SHT_CUDA_INFO"
	.align	4


	//----- nvinfo : EIATTR_REGCOUNT
	.align		4
        /*0000*/ 	.byte	0x04, 0x2f
        /*0002*/ 	.short	(.L_1 - .L_0)
	.align		4
.L_0:
        /*0004*/ 	.word	index@(_Z15matrix_multiplyIiiEvPKT_S2_PS0_T0_S4_S4_)
        /*0008*/ 	.word	0x00000020


	//----- nvinfo : EIATTR_FRAME_SIZE
	.align		4
.L_1:
        /*000c*/ 	.byte	0x04, 0x11
        /*000e*/ 	.short	(.L_3 - .L_2)
	.align		4
.L_2:
        /*0010*/ 	.word	index@(_Z15matrix_multiplyIiiEvPKT_S2_PS0_T0_S4_S4_)
        /*0014*/ 	.word	0x00000000


	//----- nvinfo : EIATTR_MIN_STACK_SIZE
	.align		4
.L_3:
        /*0018*/ 	.byte	0x04, 0x12
        /*001a*/ 	.short	(.L_5 - .L_4)
	.align		4
.L_4:
        /*001c*/ 	.word	index@(_Z15matrix_multiplyIiiEvPKT_S2_PS0_T0_S4_S4_)
        /*0020*/ 	.word	0x00000000
.L_5:


//--------------------- .nv.compat                --------------------------
	.section	.nv.compat,"",@"SHT_CUDA_COMPAT_INFO"
	.align	4
        /*0000*/ 	.byte	0x02, 0x09, 0x00, 0x00, 0x02, 0x02, 0x01, 0x00, 0x02, 0x05, 0x05, 0x00, 0x03, 0x07, 0x01, 0x01
        /*0010*/ 	.byte	0x02, 0x03, 0x00, 0x00, 0x02, 0x06, 0x01, 0x00, 0x04, 0x0b, 0x08, 0x00, 0x09, 0x00, 0x00, 0x00
        /*0020*/ 	.byte	0x00, 0x00, 0x00, 0x00


//--------------------- .nv.info._Z15matrix_multiplyIiiEvPKT_S2_PS0_T0_S4_S4_ --------------------------
	.section	.nv.info._Z15matrix_multiplyIiiEvPKT_S2_PS0_T0_S4_S4_,"",@"SHT_CUDA_INFO"
	.sectionflags	@""
	.align	4


	//----- nvinfo : EIATTR_CUDA_API_VERSION
	.align		4
        /*0000*/ 	.byte	0x04, 0x37
        /*0002*/ 	.short	(.L_7 - .L_6)
.L_6:
        /*0004*/ 	.word	0x00000082


	//----- nvinfo : EIATTR_KPARAM_INFO
	.align		4
.L_7:
        /*0008*/ 	.byte	0x04, 0x17
        /*000a*/ 	.short	(.L_9 - .L_8)
.L_8:
        /*000c*/ 	.word	0x00000000
        /*0010*/ 	.short	0x0005
        /*0012*/ 	.short	0x0020
        /*0014*/ 	.byte	0x00, 0xf0, 0x11, 0x00


	//----- nvinfo : EIATTR_KPARAM_INFO
	.align		4
.L_9:
        /*0018*/ 	.byte	0x04, 0x17
        /*001a*/ 	.short	(.L_11 - .L_10)
.L_10:
        /*001c*/ 	.word	0x00000000
        /*0020*/ 	.short	0x0004
        /*0022*/ 	.short	0x001c
        /*0024*/ 	.byte	0x00, 0xf0, 0x11, 0x00


	//----- nvinfo : EIATTR_KPARAM_INFO
	.align		4
.L_11:
        /*0028*/ 	.byte	0x04, 0x17
        /*002a*/ 	.short	(.L_13 - .L_12)
.L_12:
        /*002c*/ 	.word	0x00000000
        /*0030*/ 	.short	0x0003
        /*0032*/ 	.short	0x0018
        /*0034*/ 	.byte	0x00, 0xf0, 0x11, 0x00


	//----- nvinfo : EIATTR_KPARAM_INFO
	.align		4
.L_13:
        /*0038*/ 	.byte	0x04, 0x17
        /*003a*/ 	.short	(.L_15 - .L_14)
.L_14:
        /*003c*/ 	.word	0x00000000
        /*0040*/ 	.short	0x0002
        /*0042*/ 	.short	0x0010
        /*0044*/ 	.byte	0x00, 0xf5, 0x21, 0x00


	//----- nvinfo : EIATTR_KPARAM_INFO
	.align		4
.L_15:
        /*0048*/ 	.byte	0x04, 0x17
        /*004a*/ 	.short	(.L_17 - .L_16)
.L_16:
        /*004c*/ 	.word	0x00000000
        /*0050*/ 	.short	0x0001
        /*0052*/ 	.short	0x0008
        /*0054*/ 	.byte	0x00, 0xf5, 0x21, 0x00


	//----- nvinfo : EIATTR_KPARAM_INFO
	.align		4
.L_17:
        /*0058*/ 	.byte	0x04, 0x17
        /*005a*/ 	.short	(.L_19 - .L_18)
.L_18:
        /*005c*/ 	.word	0x00000000
        /*0060*/ 	.short	0x0000
        /*0062*/ 	.short	0x0000
        /*0064*/ 	.byte	0x00, 0xf5, 0x21, 0x00


	//----- nvinfo : EIATTR_SPARSE_MMA_MASK
	.align		4
.L_19:
        /*0068*/ 	.byte	0x03, 0x50
        /*006a*/ 	.short	0x0000


	//----- nvinfo : EIATTR_MAXREG_COUNT
	.align		4
        /*006c*/ 	.byte	0x03, 0x1b
        /*006e*/ 	.short	0x00ff


	//----- nvinfo : EIATTR_MERCURY_ISA_VERSION
	.align		4
        /*0070*/ 	.byte	0x03, 0x5f
        /*0072*/ 	.short	0x0101


	//----- nvinfo : EIATTR_VRC_CTA_INIT_COUNT
	.align		4
        /*0074*/ 	.byte	0x02, 0x4a
	.zero		1
	.zero		1


	//----- nvinfo : EIATTR_EXIT_INSTR_OFFSETS
	.align		4
        /*0078*/ 	.byte	0x04, 0x1c
        /*007a*/ 	.short	(.L_21 - .L_20)


	//   ....[0]....
.L_20:
        /*007c*/ 	.word	0x00000120


	//   ....[1]....
        /*0080*/ 	.word	0x000006b0


	//   ....[2]....
        /*0084*/ 	.word	0x00000940


	//   ....[3]....
        /*0088*/ 	.word	0x00000ad0


	//   ....[4]....
        /*008c*/ 	.word	0x00000b90


	//----- nvinfo : EIATTR_CBANK_PARAM_SIZE
	.align		4
.L_21:
        /*0090*/ 	.byte	0x03, 0x19
        /*0092*/ 	.short	0x0024


	//----- nvinfo : EIATTR_PARAM_CBANK
	.align		4
        /*0094*/ 	.byte	0x04, 0x0a
        /*0096*/ 	.short	(.L_23 - .L_22)
	.align		4
.L_22:
        /*0098*/ 	.word	index@(.nv.constant0._Z15matrix_multiplyIiiEvPKT_S2_PS0_T0_S4_S4_)
        /*009c*/ 	.short	0x0380
        /*009e*/ 	.short	0x0024


	//----- nvinfo : EIATTR_SW_WAR
	.align		4
.L_23:
        /*00a0*/ 	.byte	0x04, 0x36
        /*00a2*/ 	.short	(.L_25 - .L_24)
.L_24:
        /*00a4*/ 	.word	0x00000008
.L_25:


//--------------------- .nv.callgraph             --------------------------
	.section	.nv.callgraph,"",@"SHT_CUDA_CALLGRAPH"
	.align	4
	.sectionentsize	8
	.align		4
        /*0000*/ 	.word	0x00000000
	.align		4
        /*0004*/ 	.word	0xffffffff
	.align		4
        /*0008*/ 	.word	0x00000000
	.align		4
        /*000c*/ 	.word	0xfffffffe
	.align		4
        /*0010*/ 	.word	0x00000000
	.align		4
        /*0014*/ 	.word	0xfffffffd
	.align		4
        /*0018*/ 	.word	0x00000000
	.align		4
        /*001c*/ 	.word	0xfffffffc


//--------------------- .text._Z15matrix_multiplyIiiEvPKT_S2_PS0_T0_S4_S4_ --------------------------
	.section	.text._Z15matrix_multiplyIiiEvPKT_S2_PS0_T0_S4_S4_,"ax",@progbits
	.align	128
        .global         _Z15matrix_multiplyIiiEvPKT_S2_PS0_T0_S4_S4_
        .type           _Z15matrix_multiplyIiiEvPKT_S2_PS0_T0_S4_S4_,@function
        .size           _Z15matrix_multiplyIiiEvPKT_S2_PS0_T0_S4_S4_,(.L_x_5 - _Z15matrix_multiplyIiiEvPKT_S2_PS0_T0_S4_S4_)
        .other          _Z15matrix_multiplyIiiEvPKT_S2_PS0_T0_S4_S4_,@"STO_CUDA_ENTRY STV_DEFAULT"
_Z15matrix_multiplyIiiEvPKT_S2_PS0_T0_S4_S4_:
.text._Z15matrix_multiplyIiiEvPKT_S2_PS0_T0_S4_S4_:
[----:B------:R-:W-:Y:S01]  /*0000*/  LDC R1, c[0x0][0x37c] ;  /* 0x0000df00ff017b82 */ /* 0x000fe20000000800 */
[----:B------:R-:W0:Y:S07]  /*0010*/  S2R R13, SR_TID.Y ;  /* 0x00000000000d7919 */ /* 0x000e2e0000002200 */
[----:B------:R-:W1:Y:S01]  /*0020*/  S2UR UR4, SR_CTAID.Y ;  /* 0x00000000000479c3 */ /* 0x000e620000002600 */
[----:B------:R-:W2:Y:S01]  /*0030*/  LDCU UR9, c[0x0][0x3a0] ;  /* 0x00007400ff0977ac */ /* 0x000ea20008000800 */
[----:B------:R-:W3:Y:S01]  /*0040*/  S2R R5, SR_TID.X ;  /* 0x0000000000057919 */ /* 0x000ee20000002100 */
[----:B------:R-:W4:Y:S05]  /*0050*/  LDCU.64 UR6, c[0x0][0x358] ;  /* 0x00006b00ff0677ac */ /* 0x000f2a0008000a00 */
[----:B------:R-:W3:Y:S01]  /*0060*/  LDC R2, c[0x0][0x360] ;  /* 0x0000d800ff027b82 */ /* 0x000ee20000000800 */
[----:B------:R-:W1:Y:S07]  /*0070*/  LDCU UR5, c[0x0][0x364] ;  /* 0x00006c80ff0577ac */ /* 0x000e6e0008000800 */
[----:B------:R-:W3:Y:S08]  /*0080*/  S2UR UR8, SR_CTAID.X ;  /* 0x00000000000879c3 */ /* 0x000ef00000002500 */
[----:B------:R-:W5:Y:S01]  /*0090*/  LDC R0, c[0x0][0x398] ;  /* 0x0000e600ff007b82 */ /* 0x000f620000000800 */
[----:B-1----:R-:W-:-:S07]  /*00a0*/  UIMAD UR4, UR4, UR5, URZ ;  /* 0x00000005040472a4 */ /* 0x002fce000f8e02ff */
[----:B------:R-:W1:Y:S01]  /*00b0*/  LDC.64 R10, c[0x0][0x390] ;  /* 0x0000e400ff0a7b82 */ /* 0x000e620000000a00 */
[----:B0-----:R-:W-:Y:S01]  /*00c0*/  IADD3 R3, PT, PT, R13, UR4, RZ ;  /* 0x000000040d037c10 */ /* 0x001fe2000fffe0ff */
[----:B---3--:R-:W-:-:S04]  /*00d0*/  IMAD R2, R2, UR8, R5 ;  /* 0x0000000802027c24 */ /* 0x008fc8000f8e0205 */
[----:B--2---:R-:W-:Y:S01]  /*00e0*/  IMAD R5, R3, UR9, R2 ;  /* 0x0000000903057c24 */ /* 0x004fe2000f8e0202 */
[----:B-----5:R-:W-:-:S03]  /*00f0*/  ISETP.GE.AND P0, PT, R0, 0x1, PT ;  /* 0x000000010000780c */ /* 0x020fc60003f06270 */
[----:B-1----:R-:W-:-:S05]  /*0100*/  IMAD.WIDE.U32 R10, R5, 0x4, R10 ;  /* 0x00000004050a7825 */ /* 0x002fca00078e000a */
[----:B----4-:R0:W-:Y:S05]  /*0110*/  STG.E desc[UR6][R10.64], RZ ;  /* 0x000000ff0a007986 */ /* 0x0101ea000c101906 */
[----:B------:R-:W-:Y:S05]  /*0120*/  @!P0 EXIT ;  /* 0x000000000000894d */ /* 0x000fea0003800000 */
[C---:B------:R-:W-:Y:S01]  /*0130*/  ISETP.GE.U32.AND P1, PT, R0.reuse, 0x8, PT ;  /* 0x000000080000780c */ /* 0x040fe20003f26070 */
[----:B------:R-:W-:Y:S01]  /*0140*/  HFMA2 R19, -RZ, RZ, 0, 0 ;  /* 0x00000000ff137431 */ /* 0x000fe200000001ff */
[----:B------:R-:W-:Y:S02]  /*0150*/  LOP3.LUT R2, R0, 0x7, RZ, 0xc0, !PT ;  /* 0x0000000700027812 */ /* 0x000fe400078ec0ff */
[----:B------:R-:W-:Y:S02]  /*0160*/  MOV R6, RZ ;  /* 0x000000ff00067202 */ /* 0x000fe40000000f00 */
[----:B------:R-:W-:-:S07]  /*0170*/  ISETP.NE.AND P0, PT, R2, RZ, PT ;  /* 0x000000ff0200720c */ /* 0x000fce0003f05270 */
[----:B------:R-:W-:Y:S06]  /*0180*/  @!P1 BRA `(.L_x_0) ;  /* 0x0000000400489947 */ /* 0x000fec0003800000 */
[----:B------:R-:W1:Y:S01]  /*0190*/  LDC R8, c[0x0][0x39c] ;  /* 0x0000e700ff087b82 */ /* 0x000e620000000800 */
[----:B------:R-:W-:Y:S01]  /*01a0*/  LOP3.LUT R6, R0, 0x7ffffff8, RZ, 0xc0, !PT ;  /* 0x7ffffff800067812 */ /* 0x000fe200078ec0ff */
[----:B------:R-:W-:Y:S01]  /*01b0*/  IMAD R9, R3, R0, 0x3 ;  /* 0x0000000303097424 */ /* 0x000fe200078e0200 */
[----:B------:R-:W-:Y:S02]  /*01c0*/  MOV R19, RZ ;  /* 0x000000ff00137202 */ /* 0x000fe40000000f00 */
[-C--:B------:R-:W-:Y:S02]  /*01d0*/  MOV R7, R3.reuse ;  /* 0x0000000300077202 */ /* 0x080fe40000000f00 */
[----:B------:R-:W-:Y:S02]  /*01e0*/  IADD3 R4, PT, PT, -R6, RZ, RZ ;  /* 0x000000ff06047210 */ /* 0x000fe40007ffe1ff */
[C---:B-1----:R-:W-:Y:S01]  /*01f0*/  IADD3 R5, PT, PT, R8.reuse, UR4, R13 ;  /* 0x0000000408057c10 */ /* 0x042fe2000fffe00d */
[C-C-:B------:R-:W-:Y:S01]  /*0200*/  IMAD R27, R8.reuse, 0x3, R3.reuse ;  /* 0x00000003081b7824 */ /* 0x140fe200078e0203 */
[CC--:B------:R-:W-:Y:S01]  /*0210*/  LEA R25, R8.reuse, R3.reuse, 0x1 ;  /* 0x0000000308197211 */ /* 0x0c0fe200078e08ff */
[C-C-:B------:R-:W-:Y:S01]  /*0220*/  IMAD R24, R8.reuse, 0x5, R3.reuse ;  /* 0x0000000508187824 */ /* 0x140fe200078e0203 */
[C---:B------:R-:W-:Y:S01]  /*0230*/  LEA R29, R8.reuse, R3, 0x2 ;  /* 0x00000003081d7211 */ /* 0x040fe200078e10ff */
[----:B------:R-:W-:-:S02]  /*0240*/  IMAD R26, R8, 0x6, R3 ;  /* 0x00000006081a7824 */ /* 0x000fc400078e0203 */
[----:B------:R-:W-:-:S07]  /*0250*/  IMAD R28, R8, 0x7, R3 ;  /* 0x00000007081c7824 */ /* 0x000fce00078e0203 */
.L_x_1:
[----:B-1----:R-:W1:Y:S01]  /*0260*/  LDC.64 R14, c[0x0][0x380] ;  /* 0x0000e000ff0e7b82 */ /* 0x002e620000000a00 */
[----:B------:R-:W-:-:S07]  /*0270*/  IADD3 R23, PT, PT, R9, -0x3, RZ ;  /* 0xfffffffd09177810 */ /* 0x000fce0007ffe0ff */
[----:B------:R-:W2:Y:S01]  /*0280*/  LDC.64 R12, c[0x0][0x388] ;  /* 0x0000e200ff0c7b82 */ /* 0x000ea20000000a00 */
[----:B-1----:R-:W-:-:S06]  /*0290*/  IMAD.WIDE.U32 R22, R23, 0x4, R14 ;  /* 0x0000000417167825 */ /* 0x002fcc00078e000e */
[----:B------:R-:W3:Y:S01]  /*02a0*/  LDG.E R22, desc[UR6][R22.64] ;  /* 0x0000000616167981 */ /* 0x000ee2000c1e1900 */
[----:B--2---:R-:W-:-:S06]  /*02b0*/  IMAD.WIDE.U32 R16, R7, 0x4, R12 ;  /* 0x0000000407107825 */ /* 0x004fcc00078e000c */
[----:B------:R-:W3:Y:S01]  /*02c0*/  LDG.E R17, desc[UR6][R16.64] ;  /* 0x0000000610117981 */ /* 0x000ee2000c1e1900 */
[----:B------:R-:W-:Y:S01]  /*02d0*/  IADD3 R21, PT, PT, R9, -0x2, RZ ;  /* 0xfffffffe09157810 */ /* 0x000fe20007ffe0ff */
[----:B---3--:R-:W-:-:S04]  /*02e0*/  IMAD R17, R22, R17, R19 ;  /* 0x0000001116117224 */ /* 0x008fc800078e0213 */
[----:B------:R-:W-:-:S04]  /*02f0*/  IMAD.WIDE.U32 R18, R21, 0x4, R14 ;  /* 0x0000000415127825 */ /* 0x000fc800078e000e */
[----:B------:R-:W-:Y:S01]  /*0300*/  IMAD.WIDE.U32 R20, R5, 0x4, R12 ;  /* 0x0000000405147825 */ /* 0x000fe200078e000c */
[----:B------:R1:W-:Y:S04]  /*0310*/  STG.E desc[UR6][R10.64], R17 ;  /* 0x000000110a007986 */ /* 0x0003e8000c101906 */
[----:B------:R-:W2:Y:S04]  /*0320*/  LDG.E R18, desc[UR6][R18.64] ;  /* 0x0000000612127981 */ /* 0x000ea8000c1e1900 */
[----:B------:R-:W2:Y:S01]  /*0330*/  LDG.E R20, desc[UR6][R20.64] ;  /* 0x0000000614147981 */ /* 0x000ea2000c1e1900 */
[----:B------:R-:W-:-:S05]  /*0340*/  IADD3 R23, PT, PT, R9, -0x1, RZ ;  /* 0xffffffff09177810 */ /* 0x000fca0007ffe0ff */
[----:B------:R-:W-:-:S04]  /*0350*/  IMAD.WIDE.U32 R22, R23, 0x4, R14 ;  /* 0x0000000417167825 */ /* 0x000fc800078e000e */
[----:B--2---:R-:W-:Y:S02]  /*0360*/  IMAD R21, R18, R20, R17 ;  /* 0x0000001412157224 */ /* 0x004fe400078e0211 */
[----:B-1----:R-:W-:-:S03]  /*0370*/  IMAD.WIDE.U32 R16, R25, 0x4, R12 ;  /* 0x0000000419107825 */ /* 0x002fc600078e000c */
[----:B------:R1:W-:Y:S04]  /*0380*/  STG.E desc[UR6][R10.64], R21 ;  /* 0x000000150a007986 */ /* 0x0003e8000c101906 */
[----:B------:R-:W2:Y:S04]  /*0390*/  LDG.E R22, desc[UR6][R22.64] ;  /* 0x0000000616167981 */ /* 0x000ea8000c1e1900 */
[----:B------:R-:W2:Y:S01]  /*03a0*/  LDG.E R16, desc[UR6][R16.64] ;  /* 0x0000000610107981 */ /* 0x000ea2000c1e1900 */
[----:B------:R-:W-:-:S04]  /*03b0*/  IMAD.WIDE.U32 R18, R27, 0x4, R12 ;  /* 0x000000041b127825 */ /* 0x000fc800078e000c */
[----:B--2---:R-:W-:Y:S02]  /*03c0*/  IMAD R23, R22, R16, R21 ;  /* 0x0000001016177224 */ /* 0x004fe400078e0215 */
[----:B------:R-:W-:-:S03]  /*03d0*/  IMAD.WIDE.U32 R16, R9, 0x4, R14 ;  /* 0x0000000409107825 */ /* 0x000fc600078e000e */
[----:B------:R2:W-:Y:S04]  /*03e0*/  STG.E desc[UR6][R10.64], R23 ;  /* 0x000000170a007986 */ /* 0x0005e8000c101906 */
[----:B------:R-:W3:Y:S04]  /*03f0*/  LDG.E R20, desc[UR6][R16.64] ;  /* 0x0000000610147981 */ /* 0x000ee8000c1e1900 */
[----:B------:R-:W3:Y:S01]  /*0400*/  LDG.E R19, desc[UR6][R18.64] ;  /* 0x0000000612137981 */ /* 0x000ee2000c1e1900 */
[----:B-1----:R-:W-:Y:S01]  /*0410*/  IADD3 R21, PT, PT, R9, 0x1, RZ ;  /* 0x0000000109157810 */ /* 0x002fe20007ffe0ff */
[----:B---3--:R-:W-:-:S04]  /*0420*/  IMAD R19, R20, R19, R23 ;  /* 0x0000001314137224 */ /* 0x008fc800078e0217 */
[----:B------:R-:W-:-:S04]  /*0430*/  IMAD.WIDE.U32 R20, R21, 0x4, R14 ;  /* 0x0000000415147825 */ /* 0x000fc800078e000e */
[----:B--2---:R-:W-:Y:S01]  /*0440*/  IMAD.WIDE.U32 R22, R29, 0x4, R12 ;  /* 0x000000041d167825 */ /* 0x004fe200078e000c */
[----:B------:R1:W-:Y:S04]  /*0450*/  STG.E desc[UR6][R10.64], R19 ;  /* 0x000000130a007986 */ /* 0x0003e8000c101906 */
[----:B------:R-:W2:Y:S04]  /*0460*/  LDG.E R20, desc[UR6][R20.64] ;  /* 0x0000000614147981 */ /* 0x000ea8000c1e1900 */
[----:B------:R-:W2:Y:S01]  /*0470*/  LDG.E R22, desc[UR6][R22.64] ;  /* 0x0000000616167981 */ /* 0x000ea2000c1e1900 */
[----:B------:R-:W-:-:S05]  /*0480*/  IADD3 R17, PT, PT, R9, 0x2, RZ ;  /* 0x0000000209117810 */ /* 0x000fca0007ffe0ff */
[----:B------:R-:W-:-:S04]  /*0490*/  IMAD.WIDE.U32 R16, R17, 0x4, R14 ;  /* 0x0000000411107825 */ /* 0x000fc800078e000e */
[----:B--2---:R-:W-:Y:S02]  /*04a0*/  IMAD R21, R20, R22, R19 ;  /* 0x0000001614157224 */ /* 0x004fe400078e0213 */
[----:B-1----:R-:W-:-:S03]  /*04b0*/  IMAD.WIDE.U32 R18, R24, 0x4, R12 ;  /* 0x0000000418127825 */ /* 0x002fc600078e000c */
[----:B------:R1:W-:Y:S04]  /*04c0*/  STG.E desc[UR6][R10.64], R21 ;  /* 0x000000150a007986 */ /* 0x0003e8000c101906 */
[----:B------:R-:W2:Y:S04]  /*04d0*/  LDG.E R16, desc[UR6][R16.64] ;  /* 0x0000000610107981 */ /* 0x000ea8000c1e1900 */
[----:B------:R-:W2:Y:S01]  /*04e0*/  LDG.E R18, desc[UR6][R18.64] ;  /* 0x0000000612127981 */ /* 0x000ea2000c1e1900 */
[----:B------:R-:W-:Y:S01]  /*04f0*/  IADD3 R23, PT, PT, R9, 0x3, RZ ;  /* 0x0000000309177810 */ /* 0x000fe20007ffe0ff */
[----:B--2---:R-:W-:-:S04]  /*0500*/  IMAD R17, R16, R18, R21 ;  /* 0x0000001210117224 */ /* 0x004fc800078e0215 */
[----:B-1----:R-:W-:-:S04]  /*0510*/  IMAD.WIDE.U32 R20, R23, 0x4, R14 ;  /* 0x0000000417147825 */ /* 0x002fc800078e000e */
[--C-:B------:R-:W-:Y:S01]  /*0520*/  IMAD.WIDE.U32 R22, R26, 0x4, R12.reuse ;  /* 0x000000041a167825 */ /* 0x100fe200078e000c */
[----:B------:R1:W-:Y:S04]  /*0530*/  STG.E desc[UR6][R10.64], R17 ;  /* 0x000000110a007986 */ /* 0x0003e8000c101906 */
[----:B------:R-:W2:Y:S04]  /*0540*/  LDG.E R20, desc[UR6][R20.64] ;  /* 0x0000000614147981 */ /* 0x000ea8000c1e1900 */
[----:B------:R-:W2:Y:S01]  /*0550*/  LDG.E R22, desc[UR6][R22.64] ;  /* 0x0000000616167981 */ /* 0x000ea2000c1e1900 */
[----:B------:R-:W-:Y:S01]  /*0560*/  IADD3 R19, PT, PT, R9, 0x4, RZ ;  /* 0x0000000409137810 */ /* 0x000fe20007ffe0ff */
[----:B------:R-:W-:-:S04]  /*0570*/  IMAD.WIDE.U32 R12, R28, 0x4, R12 ;  /* 0x000000041c0c7825 */ /* 0x000fc800078e000c */
[----:B------:R-:W-:-:S04]  /*0580*/  IMAD.WIDE.U32 R14, R19, 0x4, R14 ;  /* 0x00000004130e7825 */ /* 0x000fc800078e000e */
[----:B--2---:R-:W-:-:S05]  /*0590*/  IMAD R21, R20, R22, R17 ;  /* 0x0000001614157224 */ /* 0x004fca00078e0211 */
[----:B------:R1:W-:Y:S04]  /*05a0*/  STG.E desc[UR6][R10.64], R21 ;  /* 0x000000150a007986 */ /* 0x0003e8000c101906 */
[----:B------:R-:W2:Y:S04]  /*05b0*/  LDG.E R14, desc[UR6][R14.64] ;  /* 0x000000060e0e7981 */ /* 0x000ea8000c1e1900 */
[----:B------:R-:W2:Y:S01]  /*05c0*/  LDG.E R12, desc[UR6][R12.64] ;  /* 0x000000060c0c7981 */ /* 0x000ea2000c1e1900 */
[----:B------:R-:W-:-:S04]  /*05d0*/  IADD3 R4, PT, PT, R4, 0x8, RZ ;  /* 0x0000000804047810 */ /* 0x000fc80007ffe0ff */
[----:B------:R-:W-:Y:S02]  /*05e0*/  ISETP.NE.AND P1, PT, R4, RZ, PT ;  /* 0x000000ff0400720c */ /* 0x000fe40003f25270 */
[----:B------:R-:W-:Y:S02]  /*05f0*/  IADD3 R9, PT, PT, R9, 0x8, RZ ;  /* 0x0000000809097810 */ /* 0x000fe40007ffe0ff */
[C---:B------:R-:W-:Y:S02]  /*0600*/  LEA R5, R8.reuse, R5, 0x3 ;  /* 0x0000000508057211 */ /* 0x040fe400078e18ff */
[C---:B------:R-:W-:Y:S02]  /*0610*/  LEA R25, R8.reuse, R25, 0x3 ;  /* 0x0000001908197211 */ /* 0x040fe400078e18ff */
[C---:B------:R-:W-:Y:S02]  /*0620*/  LEA R27, R8.reuse, R27, 0x3 ;  /* 0x0000001b081b7211 */ /* 0x040fe400078e18ff */
[----:B------:R-:W-:-:S02]  /*0630*/  LEA R29, R8, R29, 0x3 ;  /* 0x0000001d081d7211 */ /* 0x000fc400078e18ff */
[C---:B------:R-:W-:Y:S02]  /*0640*/  LEA R24, R8.reuse, R24, 0x3 ;  /* 0x0000001808187211 */ /* 0x040fe400078e18ff */
[C---:B------:R-:W-:Y:S02]  /*0650*/  LEA R26, R8.reuse, R26, 0x3 ;  /* 0x0000001a081a7211 */ /* 0x040fe400078e18ff */
[C---:B------:R-:W-:Y:S02]  /*0660*/  LEA R28, R8.reuse, R28, 0x3 ;  /* 0x0000001c081c7211 */ /* 0x040fe400078e18ff */
[----:B------:R-:W-:Y:S01]  /*0670*/  LEA R7, R8, R7, 0x3 ;  /* 0x0000000708077211 */ /* 0x000fe200078e18ff */
[----:B--2---:R-:W-:-:S05]  /*0680*/  IMAD R19, R14, R12, R21 ;  /* 0x0000000c0e137224 */ /* 0x004fca00078e0215 */
[----:B------:R1:W-:Y:S01]  /*0690*/  STG.E desc[UR6][R10.64], R19 ;  /* 0x000000130a007986 */ /* 0x0003e2000c101906 */
[----:B------:R-:W-:Y:S05]  /*06a0*/  @P1 BRA `(.L_x_1) ;  /* 0xfffffff800ec1947 */ /* 0x000fea000383ffff */
.L_x_0:
[----:B------:R-:W-:Y:S05]  /*06b0*/  @!P0 EXIT ;  /* 0x000000000000894d */ /* 0x000fea0003800000 */
[----:B------:R-:W-:Y:S02]  /*06c0*/  ISETP.GE.U32.AND P0, PT, R2, 0x4, PT ;  /* 0x000000040200780c */ /* 0x000fe40003f06070 */
[----:B------:R-:W-:-:S04]  /*06d0*/  LOP3.LUT R20, R0, 0x3, RZ, 0xc0, !PT ;  /* 0x0000000300147812 */ /* 0x000fc800078ec0ff */
[----:B------:R-:W-:-:S07]  /*06e0*/  ISETP.NE.AND P1, PT, R20, RZ, PT ;  /* 0x000000ff1400720c */ /* 0x000fce0003f25270 */
[----:B------:R-:W-:Y:S06]  /*06f0*/  @!P0 BRA `(.L_x_2) ;  /* 0x0000000000908947 */ /* 0x000fec0003800000 */
[----:B------:R-:W2:Y:S01]  /*0700*/  LDC.64 R8, c[0x0][0x380] ;  /* 0x0000e000ff087b82 */ /* 0x000ea20000000a00 */
[----:B------:R-:W1:Y:S01]  /*0710*/  LDCU UR4, c[0x0][0x39c] ;  /* 0x00007380ff0477ac */ /* 0x000e620008000800 */
[----:B------:R-:W-:-:S06]  /*0720*/  IMAD R7, R3, R0, R6 ;  /* 0x0000000003077224 */ /* 0x000fcc00078e0206 */
[----:B------:R-:W3:Y:S01]  /*0730*/  LDC.64 R4, c[0x0][0x388] ;  /* 0x0000e200ff047b82 */ /* 0x000ee20000000a00 */
[----:B-1----:R-:W-:Y:S02]  /*0740*/  IMAD R17, R6, UR4, R3 ;  /* 0x0000000406117c24 */ /* 0x002fe4000f8e0203 */
[----:B--2---:R-:W-:-:S06]  /*0750*/  IMAD.WIDE.U32 R12, R7, 0x4, R8 ;  /* 0x00000004070c7825 */ /* 0x004fcc00078e0008 */
[----:B------:R-:W2:Y:S01]  /*0760*/  LDG.E R12, desc[UR6][R12.64] ;  /* 0x000000060c0c7981 */ /* 0x000ea2000c1e1900 */
[----:B---3--:R-:W-:-:S06]  /*0770*/  IMAD.WIDE.U32 R14, R17, 0x4, R4 ;  /* 0x00000004110e7825 */ /* 0x008fcc00078e0004 */
[----:B------:R-:W2:Y:S01]  /*0780*/  LDG.E R14, desc[UR6][R14.64] ;  /* 0x000000060e0e7981 */ /* 0x000ea2000c1e1900 */
[----:B------:R-:W-:Y:S02]  /*0790*/  IADD3 R23, PT, PT, R7, 0x1, RZ ;  /* 0x0000000107177810 */ /* 0x000fe40007ffe0ff */
[----:B------:R-:W-:-:S03]  /*07a0*/  IADD3 R25, PT, PT, R17, UR4, RZ ;  /* 0x0000000411197c10 */ /* 0x000fc6000fffe0ff */
[----:B------:R-:W-:-:S04]  /*07b0*/  IMAD.WIDE.U32 R16, R23, 0x4, R8 ;  /* 0x0000000417107825 */ /* 0x000fc800078e0008 */
[----:B--2---:R-:W-:Y:S02]  /*07c0*/  IMAD R21, R12, R14, R19 ;  /* 0x0000000e0c157224 */ /* 0x004fe400078e0213 */
[----:B------:R-:W-:-:S03]  /*07d0*/  IMAD.WIDE.U32 R18, R25, 0x4, R4 ;  /* 0x0000000419127825 */ /* 0x000fc600078e0004 */
[----:B------:R1:W-:Y:S04]  /*07e0*/  STG.E desc[UR6][R10.64], R21 ;  /* 0x000000150a007986 */ /* 0x0003e8000c101906 */
[----:B------:R-:W2:Y:S04]  /*07f0*/  LDG.E R16, desc[UR6][R16.64] ;  /* 0x0000000610107981 */ /* 0x000ea8000c1e1900 */
[----:B------:R-:W2:Y:S01]  /*0800*/  LDG.E R18, desc[UR6][R18.64] ;  /* 0x0000000612127981 */ /* 0x000ea2000c1e1900 */
[----:B------:R-:W-:Y:S02]  /*0810*/  IADD3 R27, PT, PT, R7, 0x2, RZ ;  /* 0x00000002071b7810 */ /* 0x000fe40007ffe0ff */
[----:B------:R-:W-:-:S03]  /*0820*/  IADD3 R25, PT, PT, R25, UR4, RZ ;  /* 0x0000000419197c10 */ /* 0x000fc6000fffe0ff */
[----:B------:R-:W-:-:S04]  /*0830*/  IMAD.WIDE.U32 R12, R27, 0x4, R8 ;  /* 0x000000041b0c7825 */ /* 0x000fc800078e0008 */
[----:B------:R-:W-:-:S04]  /*0840*/  IMAD.WIDE.U32 R14, R25, 0x4, R4 ;  /* 0x00000004190e7825 */ /* 0x000fc800078e0004 */
[----:B--2---:R-:W-:-:S05]  /*0850*/  IMAD R23, R16, R18, R21 ;  /* 0x0000001210177224 */ /* 0x004fca00078e0215 */
[----:B------:R2:W-:Y:S04]  /*0860*/  STG.E desc[UR6][R10.64], R23 ;  /* 0x000000170a007986 */ /* 0x0005e8000c101906 */
[----:B------:R-:W3:Y:S04]  /*0870*/  LDG.E R12, desc[UR6][R12.64] ;  /* 0x000000060c0c7981 */ /* 0x000ee8000c1e1900 */
[----:B------:R-:W3:Y:S01]  /*0880*/  LDG.E R14, desc[UR6][R14.64] ;  /* 0x000000060e0e7981 */ /* 0x000ee2000c1e1900 */
[----:B-1----:R-:W-:Y:S02]  /*0890*/  IADD3 R21, PT, PT, R7, 0x3, RZ ;  /* 0x0000000307157810 */ /* 0x002fe40007ffe0ff */
[----:B------:R-:W-:-:S03]  /*08a0*/  IADD3 R25, PT, PT, R25, UR4, RZ ;  /* 0x0000000419197c10 */ /* 0x000fc6000fffe0ff */
[----:B------:R-:W-:-:S04]  /*08b0*/  IMAD.WIDE.U32 R8, R21, 0x4, R8 ;  /* 0x0000000415087825 */ /* 0x000fc800078e0008 */
[----:B------:R-:W-:-:S04]  /*08c0*/  IMAD.WIDE.U32 R4, R25, 0x4, R4 ;  /* 0x0000000419047825 */ /* 0x000fc800078e0004 */
[----:B---3--:R-:W-:-:S05]  /*08d0*/  IMAD R7, R12, R14, R23 ;  /* 0x0000000e0c077224 */ /* 0x008fca00078e0217 */
[----:B------:R2:W-:Y:S04]  /*08e0*/  STG.E desc[UR6][R10.64], R7 ;  /* 0x000000070a007986 */ /* 0x0005e8000c101906 */
[----:B------:R-:W3:Y:S04]  /*08f0*/  LDG.E R8, desc[UR6][R8.64] ;  /* 0x0000000608087981 */ /* 0x000ee8000c1e1900 */
[----:B------:R-:W3:Y:S01]  /*0900*/  LDG.E R4, desc[UR6][R4.64] ;  /* 0x0000000604047981 */ /* 0x000ee2000c1e1900 */
[----:B------:R-:W-:Y:S01]  /*0910*/  IADD3 R6, PT, PT, R6, 0x4, RZ ;  /* 0x0000000406067810 */ /* 0x000fe20007ffe0ff */
[----:B---3--:R-:W-:-:S05]  /*0920*/  IMAD R19, R8, R4, R7 ;  /* 0x0000000408137224 */ /* 0x008fca00078e0207 */
[----:B------:R2:W-:Y:S02]  /*0930*/  STG.E desc[UR6][R10.64], R19 ;  /* 0x000000130a007986 */ /* 0x0005e4000c101906 */
.L_x_2:
[----:B------:R-:W-:Y:S05]  /*0940*/  @!P1 EXIT ;  /* 0x000000000000994d */ /* 0x000fea0003800000 */
[----:B------:R-:W-:Y:S02]  /*0950*/  ISETP.NE.AND P0, PT, R20, 0x1, PT ;  /* 0x000000011400780c */ /* 0x000fe40003f05270 */
[----:B------:R-:W-:-:S04]  /*0960*/  LOP3.LUT R2, R0, 0x1, RZ, 0xc0, !PT ;  /* 0x0000000100027812 */ /* 0x000fc800078ec0ff */
[----:B------:R-:W-:-:S07]  /*0970*/  ISETP.NE.U32.AND P1, PT, R2, 0x1, PT ;  /* 0x000000010200780c */ /* 0x000fce0003f25070 */
[----:B------:R-:W-:Y:S06]  /*0980*/  @!P0 BRA `(.L_x_3) ;  /* 0x0000000000508947 */ /* 0x000fec0003800000 */
[----:B------:R-:W3:Y:S01]  /*0990*/  LDC.64 R8, c[0x0][0x380] ;  /* 0x0000e000ff087b82 */ /* 0x000ee20000000a00 */
[----:B------:R-:W1:Y:S01]  /*09a0*/  LDCU UR4, c[0x0][0x39c] ;  /* 0x00007380ff0477ac */ /* 0x000e620008000800 */
[----:B--2---:R-:W-:-:S06]  /*09b0*/  IMAD R7, R3, R0, R6 ;  /* 0x0000000003077224 */ /* 0x004fcc00078e0206 */
[----:B------:R-:W2:Y:S01]  /*09c0*/  LDC.64 R4, c[0x0][0x388] ;  /* 0x0000e200ff047b82 */ /* 0x000ea20000000a00 */
[----:B-1----:R-:W-:Y:S02]  /*09d0*/  IMAD R17, R6, UR4, R3 ;  /* 0x0000000406117c24 */ /* 0x002fe4000f8e0203 */
[----:B---3--:R-:W-:-:S06]  /*09e0*/  IMAD.WIDE.U32 R12, R7, 0x4, R8 ;  /* 0x00000004070c7825 */ /* 0x008fcc00078e0008 */
[----:B------:R-:W3:Y:S01]  /*09f0*/  LDG.E R12, desc[UR6][R12.64] ;  /* 0x000000060c0c7981 */ /* 0x000ee2000c1e1900 */
[----:B--2---:R-:W-:-:S06]  /*0a00*/  IMAD.WIDE.U32 R14, R17, 0x4, R4 ;  /* 0x00000004110e7825 */ /* 0x004fcc00078e0004 */
[----:B------:R-:W3:Y:S01]  /*0a10*/  LDG.E R14, desc[UR6][R14.64] ;  /* 0x000000060e0e7981 */ /* 0x000ee2000c1e1900 */
[----:B------:R-:W-:Y:S02]  /*0a20*/  IADD3 R21, PT, PT, R7, 0x1, RZ ;  /* 0x0000000107157810 */ /* 0x000fe40007ffe0ff */
[----:B------:R-:W-:-:S03]  /*0a30*/  IADD3 R17, PT, PT, R17, UR4, RZ ;  /* 0x0000000411117c10 */ /* 0x000fc6000fffe0ff */
[----:B------:R-:W-:-:S04]  /*0a40*/  IMAD.WIDE.U32 R8, R21, 0x4, R8 ;  /* 0x0000000415087825 */ /* 0x000fc800078e0008 */
[----:B------:R-:W-:-:S04]  /*0a50*/  IMAD.WIDE.U32 R4, R17, 0x4, R4 ;  /* 0x0000000411047825 */ /* 0x000fc800078e0004 */
[----:B---3--:R-:W-:-:S05]  /*0a60*/  IMAD R7, R12, R14, R19 ;  /* 0x0000000e0c077224 */ /* 0x008fca00078e0213 */
[----:B------:R3:W-:Y:S04]  /*0a70*/  STG.E desc[UR6][R10.64], R7 ;  /* 0x000000070a007986 */ /* 0x0007e8000c101906 */
[----:B------:R-:W2:Y:S04]  /*0a80*/  LDG.E R8, desc[UR6][R8.64] ;  /* 0x0000000608087981 */ /* 0x000ea8000c1e1900 */
[----:B------:R-:W2:Y:S01]  /*0a90*/  LDG.E R4, desc[UR6][R4.64] ;  /* 0x0000000604047981 */ /* 0x000ea2000c1e1900 */
[----:B------:R-:W-:Y:S01]  /*0aa0*/  IADD3 R6, PT, PT, R6, 0x2, RZ ;  /* 0x0000000206067810 */ /* 0x000fe20007ffe0ff */
[----:B--2---:R-:W-:-:S05]  /*0ab0*/  IMAD R19, R8, R4, R7 ;  /* 0x0000000408137224 */ /* 0x004fca00078e0207 */
[----:B------:R3:W-:Y:S02]  /*0ac0*/  STG.E desc[UR6][R10.64], R19 ;  /* 0x000000130a007986 */ /* 0x0007e4000c101906 */
.L_x_3:
[----:B------:R-:W-:Y:S05]  /*0ad0*/  @P1 EXIT ;  /* 0x000000000000194d */ /* 0x000fea0003800000 */
[----:B------:R-:W4:Y:S01]  /*0ae0*/  LDC.64 R4, c[0x0][0x380] ;  /* 0x0000e000ff047b82 */ /* 0x000f220000000a00 */
[----:B------:R-:W5:Y:S01]  /*0af0*/  LDCU UR4, c[0x0][0x39c] ;  /* 0x00007380ff0477ac */ /* 0x000f620008000800 */
[----:B--23--:R-:W-:-:S06]  /*0b00*/  IMAD R7, R3, R0, R6 ;  /* 0x0000000003077224 */ /* 0x00cfcc00078e0206 */
[----:B------:R-:W2:Y:S01]  /*0b10*/  LDC.64 R8, c[0x0][0x388] ;  /* 0x0000e200ff087b82 */ /* 0x000ea20000000a00 */
[----:B-----5:R-:W-:Y:S02]  /*0b20*/  IMAD R13, R6, UR4, R3 ;  /* 0x00000004060d7c24 */ /* 0x020fe4000f8e0203 */
[----:B----4-:R-:W-:-:S06]  /*0b30*/  IMAD.WIDE.U32 R2, R7, 0x4, R4 ;  /* 0x0000000407027825 */ /* 0x010fcc00078e0004 */
[----:B------:R-:W1:Y:S01]  /*0b40*/  LDG.E R2, desc[UR6][R2.64] ;  /* 0x0000000602027981 */ /* 0x000e62000c1e1900 */
[----:B--2---:R-:W-:-:S06]  /*0b50*/  IMAD.WIDE.U32 R4, R13, 0x4, R8 ;  /* 0x000000040d047825 */ /* 0x004fcc00078e0008 */
[----:B------:R-:W1:Y:S02]  /*0b60*/  LDG.E R4, desc[UR6][R4.64] ;  /* 0x0000000604047981 */ /* 0x000e64000c1e1900 */
[----:B-1----:R-:W-:-:S05]  /*0b70*/  IMAD R19, R2, R4, R19 ;  /* 0x0000000402137224 */ /* 0x002fca00078e0213 */
[----:B------:R-:W-:Y:S01]  /*0b80*/  STG.E desc[UR6][R10.64], R19 ;  /* 0x000000130a007986 */ /* 0x000fe2000c101906 */
[----:B------:R-:W-:Y:S05]  /*0b90*/  EXIT ;  /* 0x000000000000794d */ /* 0x000fea0003800000 */
.L_x_4:
[----:B------:R-:W-:-:S00]  /*0ba0*/  BRA `(.L_x_4) ;  /* 0xfffffffc00fc7947 */ /* 0x000fc0000383ffff */
[----:B------:R-:W-:-:S00]  /*0bb0*/  NOP ;  /* 0x0000000000007918 */ /* 0x000fc00000000000 */
        /* <DEDUP_REMOVED lines=12> */
.L_x_5:


//--------------------- .nv.shared.reserved.0     --------------------------
	.section	.nv.shared.reserved.0,"aw",@nobits
	.weak		__nv_reservedSMEM_offset_0_alias
	.size		__nv_reservedSMEM_offset_0_alias, 0, 64
	.other		__nv_reservedSMEM_offset_0_alias,@"STO_CUDA_RESERVED_SHARED STV_DEFAULT"
__nv_reservedSMEM_offset_0_alias:
	.zero		0
	.zero		64


//--------------------- .nv.constant0._Z15matrix_multiplyIiiEvPKT_S2_PS0_T0_S4_S4_ --------------------------
	.section	.nv.constant0._Z15matrix_multiplyIiiEvPKT_S2_PS0_T0_S4_S4_,"a",@progbits
	.sectionflags	@""
	.align	4
.nv.constant0._Z15matrix_multiplyIiiEvPKT_S2_PS0_T0_S4_S4_:
	.zero		932


//--------------------- SYMBOLS --------------------------

	.type		.nv.reservedSmem.offset0,@object
	.size		.nv.reservedSmem.offset0,0x4
